//
// Generated by NVIDIA NVVM Compiler
//
// Compiler Build ID: CL-36424714
// Cuda compilation tools, release 13.0, V13.0.88
// Based on NVVM 20.0.0
//

.version 9.0
.target sm_100
.address_size 64

	// .globl	_Z10Matrix_MulPxS_S_xxx

.visible .entry _Z10Matrix_MulPxS_S_xxx(
	.param .u64 .ptr .align 1 _Z10Matrix_MulPxS_S_xxx_param_0,
	.param .u64 .ptr .align 1 _Z10Matrix_MulPxS_S_xxx_param_1,
	.param .u64 .ptr .align 1 _Z10Matrix_MulPxS_S_xxx_param_2,
	.param .u64 _Z10Matrix_MulPxS_S_xxx_param_3,
	.param .u64 _Z10Matrix_MulPxS_S_xxx_param_4,
	.param .u64 _Z10Matrix_MulPxS_S_xxx_param_5
)
{
	.reg .pred 	%p<14>;
	.reg .b32 	%r<9>;
	.reg .b64 	%rd<130>;

	ld.param.u64 	%rd34, [_Z10Matrix_MulPxS_S_xxx_param_0];
	ld.param.u64 	%rd35, [_Z10Matrix_MulPxS_S_xxx_param_1];
	ld.param.u64 	%rd31, [_Z10Matrix_MulPxS_S_xxx_param_2];
	ld.param.u64 	%rd36, [_Z10Matrix_MulPxS_S_xxx_param_3];
	ld.param.u64 	%rd32, [_Z10Matrix_MulPxS_S_xxx_param_4];
	ld.param.u64 	%rd33, [_Z10Matrix_MulPxS_S_xxx_param_5];
	cvta.to.global.u64 	%rd1, %rd35;
	cvta.to.global.u64 	%rd2, %rd34;
	mov.u32 	%r1, %ctaid.y;
	mov.u32 	%r2, %ntid.y;
	mov.u32 	%r3, %tid.y;
	mad.lo.s32 	%r4, %r1, %r2, %r3;
	cvt.u64.u32 	%rd3, %r4;
	mov.u32 	%r5, %ctaid.x;
	mov.u32 	%r6, %ntid.x;
	mov.u32 	%r7, %tid.x;
	mad.lo.s32 	%r8, %r5, %r6, %r7;
	cvt.u64.u32 	%rd4, %r8;
	setp.le.s64 	%p1, %rd36, %rd3;
	setp.le.s64 	%p2, %rd32, %rd4;
	or.pred  	%p3, %p1, %p2;
	setp.lt.s64 	%p4, %rd32, 1;
	or.pred  	%p5, %p3, %p4;
	@%p5 bra 	$L__BB0_12;
	cvta.to.global.u64 	%rd38, %rd31;
	mul.lo.s64 	%rd5, %rd33, %rd3;
	mad.lo.s64 	%rd39, %rd32, %rd3, %rd4;
	shl.b64 	%rd40, %rd39, 3;
	add.s64 	%rd6, %rd38, %rd40;
	ld.global.u64 	%rd124, [%rd6];
	and.b64  	%rd8, %rd32, 7;
	setp.lt.u64 	%p6, %rd32, 8;
	mov.b64 	%rd127, 0;
	@%p6 bra 	$L__BB0_4;
	and.b64  	%rd127, %rd32, 9223372036854775800;
	shl.b64 	%rd41, %rd4, 3;
	add.s64 	%rd121, %rd1, %rd41;
	shl.b64 	%rd42, %rd5, 3;
	add.s64 	%rd43, %rd42, %rd2;
	add.s64 	%rd120, %rd43, 32;
	mov.u64 	%rd122, %rd127;
$L__BB0_3:
	.pragma "nounroll";
	ld.global.u64 	%rd44, [%rd120+-32];
	ld.global.u64 	%rd45, [%rd121];
	mad.lo.s64 	%rd46, %rd45, %rd44, %rd124;
	st.global.u64 	[%rd6], %rd46;
	ld.global.u64 	%rd47, [%rd120+-24];
	shl.b64 	%rd48, %rd32, 3;
	add.s64 	%rd49, %rd121, %rd48;
	ld.global.u64 	%rd50, [%rd49];
	mad.lo.s64 	%rd51, %rd50, %rd47, %rd46;
	st.global.u64 	[%rd6], %rd51;
	ld.global.u64 	%rd52, [%rd120+-16];
	add.s64 	%rd53, %rd49, %rd48;
	ld.global.u64 	%rd54, [%rd53];
	mad.lo.s64 	%rd55, %rd54, %rd52, %rd51;
	st.global.u64 	[%rd6], %rd55;
	ld.global.u64 	%rd56, [%rd120+-8];
	add.s64 	%rd57, %rd53, %rd48;
	ld.global.u64 	%rd58, [%rd57];
	mad.lo.s64 	%rd59, %rd58, %rd56, %rd55;
	st.global.u64 	[%rd6], %rd59;
	ld.global.u64 	%rd60, [%rd120];
	add.s64 	%rd61, %rd57, %rd48;
	ld.global.u64 	%rd62, [%rd61];
	mad.lo.s64 	%rd63, %rd62, %rd60, %rd59;
	st.global.u64 	[%rd6], %rd63;
	ld.global.u64 	%rd64, [%rd120+8];
	add.s64 	%rd65, %rd61, %rd48;
	ld.global.u64 	%rd66, [%rd65];
	mad.lo.s64 	%rd67, %rd66, %rd64, %rd63;
	st.global.u64 	[%rd6], %rd67;
	ld.global.u64 	%rd68, [%rd120+16];
	add.s64 	%rd69, %rd65, %rd48;
	ld.global.u64 	%rd70, [%rd69];
	mad.lo.s64 	%rd71, %rd70, %rd68, %rd67;
	st.global.u64 	[%rd6], %rd71;
	ld.global.u64 	%rd72, [%rd120+24];
	add.s64 	%rd73, %rd69, %rd48;
	ld.global.u64 	%rd74, [%rd73];
	mad.lo.s64 	%rd124, %rd74, %rd72, %rd71;
	st.global.u64 	[%rd6], %rd124;
	add.s64 	%rd122, %rd122, -8;
	shl.b64 	%rd75, %rd32, 6;
	add.s64 	%rd121, %rd121, %rd75;
	add.s64 	%rd120, %rd120, 64;
	setp.ne.s64 	%p7, %rd122, 0;
	@%p7 bra 	$L__BB0_3;
$L__BB0_4:
	setp.eq.s64 	%p8, %rd8, 0;
	@%p8 bra 	$L__BB0_12;
	and.b64  	%rd22, %rd32, 3;
	setp.lt.u64 	%p9, %rd8, 4;
	@%p9 bra 	$L__BB0_7;
	add.s64 	%rd76, %rd127, %rd5;
	shl.b64 	%rd77, %rd76, 3;
	add.s64 	%rd78, %rd2, %rd77;
	ld.global.u64 	%rd79, [%rd78];
	mad.lo.s64 	%rd80, %rd127, %rd32, %rd4;
	shl.b64 	%rd81, %rd80, 3;
	add.s64 	%rd82, %rd1, %rd81;
	ld.global.u64 	%rd83, [%rd82];
	mad.lo.s64 	%rd84, %rd83, %rd79, %rd124;
	st.global.u64 	[%rd6], %rd84;
	ld.global.u64 	%rd85, [%rd78+8];
	shl.b64 	%rd86, %rd32, 3;
	add.s64 	%rd87, %rd82, %rd86;
	ld.global.u64 	%rd88, [%rd87];
	mad.lo.s64 	%rd89, %rd88, %rd85, %rd84;
	st.global.u64 	[%rd6], %rd89;
	ld.global.u64 	%rd90, [%rd78+16];
	add.s64 	%rd91, %rd87, %rd86;
	ld.global.u64 	%rd92, [%rd91];
	mad.lo.s64 	%rd93, %rd92, %rd90, %rd89;
	st.global.u64 	[%rd6], %rd93;
	ld.global.u64 	%rd94, [%rd78+24];
	add.s64 	%rd95, %rd91, %rd86;
	ld.global.u64 	%rd96, [%rd95];
	mad.lo.s64 	%rd124, %rd96, %rd94, %rd93;
	st.global.u64 	[%rd6], %rd124;
	add.s64 	%rd127, %rd127, 4;
$L__BB0_7:
	setp.eq.s64 	%p10, %rd22, 0;
	@%p10 bra 	$L__BB0_12;
	setp.eq.s64 	%p11, %rd22, 1;
	@%p11 bra 	$L__BB0_10;
	add.s64 	%rd97, %rd127, %rd5;
	shl.b64 	%rd98, %rd97, 3;
	add.s64 	%rd99, %rd2, %rd98;
	ld.global.u64 	%rd100, [%rd99];
	mad.lo.s64 	%rd101, %rd127, %rd32, %rd4;
	shl.b64 	%rd102, %rd101, 3;
	add.s64 	%rd103, %rd1, %rd102;
	ld.global.u64 	%rd104, [%rd103];
	mad.lo.s64 	%rd105, %rd104, %rd100, %rd124;
	st.global.u64 	[%rd6], %rd105;
	ld.global.u64 	%rd106, [%rd99+8];
	shl.b64 	%rd107, %rd32, 3;
	add.s64 	%rd108, %rd103, %rd107;
	ld.global.u64 	%rd109, [%rd108];
	mad.lo.s64 	%rd124, %rd109, %rd106, %rd105;
	st.global.u64 	[%rd6], %rd124;
	add.s64 	%rd127, %rd127, 2;
$L__BB0_10:
	and.b64  	%rd110, %rd32, 1;
	setp.eq.b64 	%p12, %rd110, 1;
	not.pred 	%p13, %p12;
	@%p13 bra 	$L__BB0_12;
	add.s64 	%rd111, %rd127, %rd5;
	shl.b64 	%rd112, %rd111, 3;
	add.s64 	%rd113, %rd2, %rd112;
	ld.global.u64 	%rd114, [%rd113];
	mad.lo.s64 	%rd115, %rd127, %rd32, %rd4;
	shl.b64 	%rd116, %rd115, 3;
	add.s64 	%rd117, %rd1, %rd116;
	ld.global.u64 	%rd118, [%rd117];
	mad.lo.s64 	%rd119, %rd118, %rd114, %rd124;
	st.global.u64 	[%rd6], %rd119;
$L__BB0_12:
	ret;

}


// ===== COMPILED SASS (sm_100) =====

	.target	sm_100

	.elftype	@"ET_EXEC"


//--------------------- .note.nv.tkinfo           --------------------------
	.section	.note.nv.tkinfo,"",@"SHT_NOTE"
	.sectionflags	@"SHF_NOTE_NV_TKINFO"
	.tkinfo
        /*0018*/ 	.word	0x00000002
        /*0030*/ 	.string	""
        /*0030*/ 	.string	"ptxas"
        /*0030*/ 	.string	"Cuda compilation tools, release 13.0, V13.0.88"
        /*0030*/ 	.string	"Build cuda_13.0.r13.0/compiler.36424714_0"
        /*0030*/ 	.string	"-arch sm_100 -m 64 "



//--------------------- .note.nv.cuinfo           --------------------------
	.section	.note.nv.cuinfo,"",@"SHT_NOTE"
	.sectionflags	@"SHF_NOTE_NV_CUINFO"
        /*0018*/ 	.short	0x0002
        /*001a*/ 	.short	0x0064
        /*001c*/ 	.short	0x0082
	.zero		2


//--------------------- .nv.info                  --------------------------
	.section	.nv.info,"",@"SHT_CUDA_INFO"
	.align	4


	//----- nvinfo : EIATTR_REGCOUNT
	.align		4
        /*0000*/ 	.byte	0x04, 0x2f
        /*0002*/ 	.short	(.L_1 - .L_0)
	.align		4
.L_0:
        /*0004*/ 	.word	index@(_Z10Matrix_MulPxS_S_xxx)
        /*0008*/ 	.word	0x0000001c


	//----- nvinfo : EIATTR_FRAME_SIZE
	.align		4
.L_1:
        /*000c*/ 	.byte	0x04, 0x11
        /*000e*/ 	.short	(.L_3 - .L_2)
	.align		4
.L_2:
        /*0010*/ 	.word	index@(_Z10Matrix_MulPxS_S_xxx)
        /*0014*/ 	.word	0x00000000


	//----- nvinfo : EIATTR_MIN_STACK_SIZE
	.align		4
.L_3:
        /*0018*/ 	.byte	0x04, 0x12
        /*001a*/ 	.short	(.L_5 - .L_4)
	.align		4
.L_4:
        /*001c*/ 	.word	index@(_Z10Matrix_MulPxS_S_xxx)
        /*0020*/ 	.word	0x00000000
.L_5:


//--------------------- .nv.compat                --------------------------
	.section	.nv.compat,"",@"SHT_CUDA_COMPAT_INFO"
	.align	4
        /*0000*/ 	.byte	0x02, 0x09, 0x00, 0x00, 0x02, 0x02, 0x01, 0x00, 0x02, 0x05, 0x05, 0x00, 0x03, 0x07, 0x01, 0x01
        /*0010*/ 	.byte	0x02, 0x03, 0x00, 0x00, 0x02, 0x06, 0x01, 0x00, 0x04, 0x0b, 0x08, 0x00, 0x09, 0x00, 0x00, 0x00
        /*0020*/ 	.byte	0x00, 0x00, 0x00, 0x00


//--------------------- .nv.info._Z10Matrix_MulPxS_S_xxx --------------------------
	.section	.nv.info._Z10Matrix_MulPxS_S_xxx,"",@"SHT_CUDA_INFO"
	.sectionflags	@""
	.align	4


	//----- nvinfo : EIATTR_CUDA_API_VERSION
	.align		4
        /*0000*/ 	.byte	0x04, 0x37
        /*0002*/ 	.short	(.L_7 - .L_6)
.L_6:
        /*0004*/ 	.word	0x00000082


	//----- nvinfo : EIATTR_KPARAM_INFO
	.align		4
.L_7:
        /*0008*/ 	.byte	0x04, 0x17
        /*000a*/ 	.short	(.L_9 - .L_8)
.L_8:
        /*000c*/ 	.word	0x00000000
        /*0010*/ 	.short	0x0005
        /*0012*/ 	.short	0x0028
        /*0014*/ 	.byte	0x00, 0xf0, 0x21, 0x00


	//----- nvinfo : EIATTR_KPARAM_INFO
	.align		4
.L_9:
        /*0018*/ 	.byte	0x04, 0x17
        /*001a*/ 	.short	(.L_11 - .L_10)
.L_10:
        /*001c*/ 	.word	0x00000000
        /*0020*/ 	.short	0x0004
        /*0022*/ 	.short	0x0020
        /*0024*/ 	.byte	0x00, 0xf0, 0x21, 0x00


	//----- nvinfo : EIATTR_KPARAM_INFO
	.align		4
.L_11:
        /*0028*/ 	.byte	0x04, 0x17
        /*002a*/ 	.short	(.L_13 - .L_12)
.L_12:
        /*002c*/ 	.word	0x00000000
        /*0030*/ 	.short	0x0003
        /*0032*/ 	.short	0x0018
        /*0034*/ 	.byte	0x00, 0xf0, 0x21, 0x00


	//----- nvinfo : EIATTR_KPARAM_INFO
	.align		4
.L_13:
        /*0038*/ 	.byte	0x04, 0x17
        /*003a*/ 	.short	(.L_15 - .L_14)
.L_14:
        /*003c*/ 	.word	0x00000000
        /*0040*/ 	.short	0x0002
        /*0042*/ 	.short	0x0010
        /*0044*/ 	.byte	0x00, 0xf5, 0x21, 0x00


	//----- nvinfo : EIATTR_KPARAM_INFO
	.align		4
.L_15:
        /*0048*/ 	.byte	0x04, 0x17
        /*004a*/ 	.short	(.L_17 - .L_16)
.L_16:
        /*004c*/ 	.word	0x00000000
        /*0050*/ 	.short	0x0001
        /*0052*/ 	.short	0x0008
        /*0054*/ 	.byte	0x00, 0xf5, 0x21, 0x00


	//----- nvinfo : EIATTR_KPARAM_INFO
	.align		4
.L_17:
        /*0058*/ 	.byte	0x04, 0x17
        /*005a*/ 	.short	(.L_19 - .L_18)
.L_18:
        /*005c*/ 	.word	0x00000000
        /*0060*/ 	.short	0x0000
        /*0062*/ 	.short	0x0000
        /*0064*/ 	.byte	0x00, 0xf5, 0x21, 0x00


	//----- nvinfo : EIATTR_SPARSE_MMA_MASK
	.align		4
.L_19:
        /*0068*/ 	.byte	0x03, 0x50
        /*006a*/ 	.short	0x0000


	//----- nvinfo : EIATTR_MAXREG_COUNT
	.align		4
        /*006c*/ 	.byte	0x03, 0x1b
        /*006e*/ 	.short	0x00ff


	//----- nvinfo : EIATTR_MERCURY_ISA_VERSION
	.align		4
        /*0070*/ 	.byte	0x03, 0x5f
        /*0072*/ 	.short	0x0101


	//----- nvinfo : EIATTR_VRC_CTA_INIT_COUNT
	.align		4
        /*0074*/ 	.byte	0x02, 0x4a
	.zero		1
	.zero		1


	//----- nvinfo : EIATTR_EXIT_INSTR_OFFSETS
	.align		4
        /*0078*/ 	.byte	0x04, 0x1c
        /*007a*/ 	.short	(.L_21 - .L_20)


	//   ....[0]....
.L_20:
        /*007c*/ 	.word	0x00000130


	//   ....[1]....
        /*0080*/ 	.word	0x000008a0


	//   ....[2]....
        /*0084*/ 	.word	0x00000c80


	//   ....[3]....
        /*0088*/ 	.word	0x00000f40


	//   ....[4]....
        /*008c*/ 	.word	0x00001080


	//----- nvinfo : EIATTR_CBANK_PARAM_SIZE
	.align		4
.L_21:
        /*0090*/ 	.byte	0x03, 0x19
        /*0092*/ 	.short	0x0030


	//----- nvinfo : EIATTR_PARAM_CBANK
	.align		4
        /*0094*/ 	.byte	0x04, 0x0a
        /*0096*/ 	.short	(.L_23 - .L_22)
	.align		4
.L_22:
        /*0098*/ 	.word	index@(.nv.constant0._Z10Matrix_MulPxS_S_xxx)
        /*009c*/ 	.short	0x0380
        /*009e*/ 	.short	0x0030


	//----- nvinfo : EIATTR_SW_WAR
	.align		4
.L_23:
        /*00a0*/ 	.byte	0x04, 0x36
        /*00a2*/ 	.short	(.L_25 - .L_24)
.L_24:
        /*00a4*/ 	.word	0x00000008
.L_25:


//--------------------- .nv.callgraph             --------------------------
	.section	.nv.callgraph,"",@"SHT_CUDA_CALLGRAPH"
	.align	4
	.sectionentsize	8
	.align		4
        /*0000*/ 	.word	0x00000000
	.align		4
        /*0004*/ 	.word	0xffffffff
	.align		4
        /*0008*/ 	.word	0x00000000
	.align		4
        /*000c*/ 	.word	0xfffffffe
	.align		4
        /*0010*/ 	.word	0x00000000
	.align		4
        /*0014*/ 	.word	0xfffffffd
	.align		4
        /*0018*/ 	.word	0x00000000
	.align		4
        /*001c*/ 	.word	0xfffffffc


//--------------------- .text._Z10Matrix_MulPxS_S_xxx --------------------------
	.section	.text._Z10Matrix_MulPxS_S_xxx,"ax",@progbits
	.align	128
        .global         _Z10Matrix_MulPxS_S_xxx
        .type           _Z10Matrix_MulPxS_S_xxx,@function
        .size           _Z10Matrix_MulPxS_S_xxx,(.L_x_5 - _Z10Matrix_MulPxS_S_xxx)
        .other          _Z10Matrix_MulPxS_S_xxx,@"STO_CUDA_ENTRY STV_DEFAULT"
_Z10Matrix_MulPxS_S_xxx:
.text._Z10Matrix_MulPxS_S_xxx:
[----:B------:R-:W-:Y:S01]  /*0000*/  LDC R1, c[0x0][0x37c] ;  /* 0x0000df00ff017b82 */ /* 0x000fe20000000800 */
[----:B------:R-:W0:Y:S07]  /*0010*/  S2R R3, SR_TID.X ;  /* 0x0000000000037919 */ /* 0x000e2e0000002100 */
[----:B------:R-:W1:Y:S01]  /*0020*/  LDC R11, c[0x0][0x364] ;  /* 0x0000d900ff0b7b82 */ /* 0x000e620000000800 */
[----:B------:R-:W2:Y:S01]  /*0030*/  LDCU.64 UR14, c[0x0][0x3a0] ;  /* 0x00007400ff0e77ac */ /* 0x000ea20008000a00 */
[----:B------:R-:W1:Y:S01]  /*0040*/  S2R R0, SR_TID.Y ;  /* 0x0000000000007919 */ /* 0x000e620000002200 */
[----:B------:R-:W3:Y:S05]  /*0050*/  LDCU.64 UR6, c[0x0][0x398] ;  /* 0x00007300ff0677ac */ /* 0x000eea0008000a00 */
[----:B------:R-:W0:Y:S08]  /*0060*/  S2UR UR5, SR_CTAID.X ;  /* 0x00000000000579c3 */ /* 0x000e300000002500 */
[----:B------:R-:W0:Y:S01]  /*0070*/  LDC R2, c[0x0][0x360] ;  /* 0x0000d800ff027b82 */ /* 0x000e220000000800 */
[----:B--2---:R-:W-:-:S07]  /*0080*/  UISETP.LT.U32.AND UP0, UPT, UR14, 0x1, UPT ;  /* 0x000000010e00788c */ /* 0x004fce000bf01070 */
[----:B------:R-:W1:Y:S01]  /*0090*/  S2UR UR4, SR_CTAID.Y ;  /* 0x00000000000479c3 */ /* 0x000e620000002600 */
[----:B------:R-:W-:Y:S01]  /*00a0*/  PLOP3.LUT P0, PT, PT, PT, UP0, 0x80, 0x8 ;  /* 0x000000000008781c */ /* 0x000fe20003f0f008 */
[----:B0-----:R-:W-:-:S05]  /*00b0*/  IMAD R2, R2, UR5, R3 ;  /* 0x0000000502027c24 */ /* 0x001fca000f8e0203 */
[----:B------:R-:W-:Y:S01]  /*00c0*/  ISETP.GE.U32.AND P2, PT, R2, UR14, PT ;  /* 0x0000000e02007c0c */ /* 0x000fe2000bf46070 */
[----:B-1----:R-:W-:-:S03]  /*00d0*/  IMAD R11, R11, UR4, R0 ;  /* 0x000000040b0b7c24 */ /* 0x002fc6000f8e0200 */
[----:B------:R-:W-:Y:S01]  /*00e0*/  ISETP.GE.AND.EX P2, PT, RZ, UR15, PT, P2 ;  /* 0x0000000fff007c0c */ /* 0x000fe2000bf46320 */
[----:B------:R-:W-:Y:S01]  /*00f0*/  IMAD.U32 R0, RZ, RZ, UR15 ;  /* 0x0000000fff007e24 */ /* 0x000fe2000f8e00ff */
[----:B---3--:R-:W-:-:S04]  /*0100*/  ISETP.GE.U32.AND P1, PT, R11, UR6, PT ;  /* 0x000000060b007c0c */ /* 0x008fc8000bf26070 */
[----:B------:R-:W-:-:S04]  /*0110*/  ISETP.GE.OR.EX P1, PT, RZ, UR7, P2, P1 ;  /* 0x00000007ff007c0c */ /* 0x000fc80009726710 */
[----:B------:R-:W-:-:S13]  /*0120*/  ISETP.LT.OR.EX P0, PT, R0, RZ, P1, P0 ;  /* 0x000000ff0000720c */ /* 0x000fda0000f01700 */
[----:B------:R-:W-:Y:S05]  /*0130*/  @P0 EXIT ;  /* 0x000000000000094d */ /* 0x000fea0003800000 */
[----:B------:R-:W0:Y:S01]  /*0140*/  LDCU.64 UR6, c[0x0][0x390] ;  /* 0x00007200ff0677ac */ /* 0x000e220008000a00 */
[----:B------:R-:W-:Y:S01]  /*0150*/  IMAD.MOV.U32 R3, RZ, RZ, RZ ;  /* 0x000000ffff037224 */ /* 0x000fe200078e00ff */
[----:B------:R-:W1:Y:S01]  /*0160*/  LDCU.64 UR8, c[0x0][0x358] ;  /* 0x00006b00ff0877ac */ /* 0x000e620008000a00 */
[C---:B------:R-:W-:Y:S01]  /*0170*/  IMAD.WIDE.U32 R8, R11.reuse, UR14, R2 ;  /* 0x0000000e0b087c25 */ /* 0x040fe2000f8e0002 */
[----:B------:R-:W2:Y:S03]  /*0180*/  LDCU.64 UR4, c[0x0][0x3a8] ;  /* 0x00007500ff0477ac */ /* 0x000ea60008000a00 */
[----:B------:R-:W-:Y:S01]  /*0190*/  IMAD R5, R11, UR15, R9 ;  /* 0x0000000f0b057c24 */ /* 0x000fe2000f8e0209 */
[----:B------:R-:W-:Y:S02]  /*01a0*/  UISETP.GE.U32.AND UP0, UPT, UR14, 0x8, UPT ;  /* 0x000000080e00788c */ /* 0x000fe4000bf06070 */
[----:B------:R-:W-:-:S02]  /*01b0*/  ULOP3.LUT UR13, UR14, 0x7, URZ, 0xc0, !UPT ;  /* 0x000000070e0d7892 */ /* 0x000fc4000f8ec0ff */
[----:B------:R-:W-:Y:S01]  /*01c0*/  UISETP.GE.U32.AND.EX UP0, UPT, UR15, URZ, UPT, UP0 ;  /* 0x000000ff0f00728c */ /* 0x000fe2000bf06100 */
[----:B0-----:R-:W-:-:S04]  /*01d0*/  LEA R4, P0, R8, UR6, 0x3 ;  /* 0x0000000608047c11 */ /* 0x001fc8000f8018ff */
[----:B------:R-:W-:Y:S01]  /*01e0*/  LEA.HI.X R5, R8, UR7, R5, 0x3, P0 ;  /* 0x0000000708057c11 */ /* 0x000fe200080f1c05 */
[----:B--2---:R-:W-:-:S04]  /*01f0*/  IMAD.WIDE.U32 R6, R11, UR4, RZ ;  /* 0x000000040b067c25 */ /* 0x004fc8000f8e00ff */
[----:B-1----:R0:W5:Y:S01]  /*0200*/  LDG.E.64 R14, desc[UR8][R4.64] ;  /* 0x00000008040e7981 */ /* 0x002162000c1e1b00 */
[----:B------:R-:W-:Y:S01]  /*0210*/  UMOV UR4, URZ ;  /* 0x000000ff00047c82 */ /* 0x000fe20008000000 */
[----:B------:R-:W-:Y:S01]  /*0220*/  IMAD R9, R11, UR5, R7 ;  /* 0x000000050b097c24 */ /* 0x000fe2000f8e0207 */
[----:B------:R-:W-:Y:S01]  /*0230*/  UMOV UR5, URZ ;  /* 0x000000ff00057c82 */ /* 0x000fe20008000000 */
[----:B------:R-:W-:Y:S05]  /*0240*/  BRA.U !UP0, `(.L_x_0) ;  /* 0x00000005088c7547 */ /* 0x000fea000b800000 */
[----:B------:R-:W1:Y:S01]  /*0250*/  LDCU.128 UR16, c[0x0][0x380] ;  /* 0x00007000ff1077ac */ /* 0x000e620008000c00 */
[----:B------:R-:W-:Y:S02]  /*0260*/  ULOP3.LUT UR4, UR14, 0xfffffff8, URZ, 0xc0, !UPT ;  /* 0xfffffff80e047892 */ /* 0x000fe4000f8ec0ff */
[----:B------:R-:W-:Y:S02]  /*0270*/  ULOP3.LUT UR5, UR15, 0x7fffffff, URZ, 0xc0, !UPT ;  /* 0x7fffffff0f057892 */ /* 0x000fe4000f8ec0ff */
[----:B------:R-:W-:Y:S02]  /*0280*/  USHF.L.U64.HI UR12, UR14, 0x3, UR15 ;  /* 0x000000030e0c7899 */ /* 0x000fe4000801020f */
[----:B------:R-:W-:Y:S02]  /*0290*/  USHF.L.U32 UR11, UR14, 0x3, URZ ;  /* 0x000000030e0b7899 */ /* 0x000fe400080006ff */
[----:B------:R-:W-:Y:S01]  /*02a0*/  USHF.L.U64.HI UR10, UR14, 0x6, UR15 ;  /* 0x000000060e0a7899 */ /* 0x000fe2000801020f */
[----:B------:R-:W-:Y:S01]  /*02b0*/  UMOV UR6, UR4 ;  /* 0x0000000400067c82 */ /* 0x000fe20008000000 */
[----:B------:R-:W-:Y:S01]  /*02c0*/  UMOV UR7, UR5 ;  /* 0x0000000500077c82 */ /* 0x000fe20008000000 */
[----:B-1----:R-:W-:-:S02]  /*02d0*/  LEA R10, P1, R6, UR16, 0x3 ;  /* 0x00000010060a7c11 */ /* 0x002fc4000f8218ff */
[----:B------:R-:W-:Y:S02]  /*02e0*/  LEA R12, P0, R2, UR18, 0x3 ;  /* 0x00000012020c7c11 */ /* 0x000fe4000f8018ff */
[----:B------:R-:W-:Y:S02]  /*02f0*/  IADD3 R10, P2, PT, R10, 0x20, RZ ;  /* 0x000000200a0a7810 */ /* 0x000fe40007f5e0ff */
[----:B------:R-:W-:Y:S02]  /*0300*/  LEA.HI.X R11, R6, UR17, R9, 0x3, P1 ;  /* 0x00000011060b7c11 */ /* 0x000fe400088f1c09 */
[----:B------:R-:W-:Y:S02]  /*0310*/  LEA.HI.X R13, R2, UR19, RZ, 0x3, P0 ;  /* 0x00000013020d7c11 */ /* 0x000fe400080f1cff */
[----:B------:R-:W-:-:S07]  /*0320*/  IADD3.X R11, PT, PT, RZ, R11, RZ, P2, !PT ;  /* 0x0000000bff0b7210 */ /* 0x000fce00017fe4ff */
.L_x_1:
[----:B--2---:R-:W2:Y:S04]  /*0330*/  LDG.E.64 R18, desc[UR8][R12.64] ;  /* 0x000000080c127981 */ /* 0x004ea8000c1e1b00 */
[----:B------:R-:W2:Y:S01]  /*0340*/  LDG.E.64 R16, desc[UR8][R10.64+-0x20] ;  /* 0xffffe0080a107981 */ /* 0x000ea2000c1e1b00 */
[----:B-----5:R-:W-:Y:S01]  /*0350*/  IMAD.MOV.U32 R20, RZ, RZ, R14 ;  /* 0x000000ffff147224 */ /* 0x020fe200078e000e */
[----:B------:R-:W-:Y:S01]  /*0360*/  IADD3 R14, P0, PT, R12, UR11, RZ ;  /* 0x0000000b0c0e7c10 */ /* 0x000fe2000ff1e0ff */
[----:B------:R-:W-:-:S03]  /*0370*/  IMAD.MOV.U32 R21, RZ, RZ, R15 ;  /* 0x000000ffff157224 */ /* 0x000fc600078e000f */
[----:B------:R-:W-:Y:S01]  /*0380*/  IADD3.X R15, PT, PT, R13, UR12, RZ, P0, !PT ;  /* 0x0000000c0d0f7c10 */ /* 0x000fe200087fe4ff */
[----:B--2---:R-:W-:Y:S02]  /*0390*/  IMAD R19, R19, R16, RZ ;  /* 0x0000001013137224 */ /* 0x004fe400078e02ff */
[----:B------:R-:W-:-:S04]  /*03a0*/  IMAD.WIDE.U32 R20, R16, R18, R20 ;  /* 0x0000001210147225 */ /* 0x000fc800078e0014 */
[----:B------:R-:W-:Y:S02]  /*03b0*/  IMAD R19, R17, R18, R19 ;  /* 0x0000001211137224 */ /* 0x000fe400078e0213 */
[----:B------:R-:W-:-:S03]  /*03c0*/  IMAD.MOV.U32 R22, RZ, RZ, R20 ;  /* 0x000000ffff167224 */ /* 0x000fc600078e0014 */
[----:B------:R-:W-:-:S05]  /*03d0*/  IADD3 R23, PT, PT, R21, R19, RZ ;  /* 0x0000001315177210 */ /* 0x000fca0007ffe0ff */
[----:B------:R1:W-:Y:S04]  /*03e0*/  STG.E.64 desc[UR8][R4.64], R22 ;  /* 0x0000001604007986 */ /* 0x0003e8000c101b08 */
[----:B------:R-:W2:Y:S04]  /*03f0*/  LDG.E.64 R20, desc[UR8][R14.64] ;  /* 0x000000080e147981 */ /* 0x000ea8000c1e1b00 */
[----:B------:R-:W2:Y:S01]  /*0400*/  LDG.E.64 R18, desc[UR8][R10.64+-0x18] ;  /* 0xffffe8080a127981 */ /* 0x000ea2000c1e1b00 */
[----:B------:R-:W-:Y:S01]  /*0410*/  IADD3 R16, P0, PT, R14, UR11, RZ ;  /* 0x0000000b0e107c10 */ /* 0x000fe2000ff1e0ff */
[----:B--2---:R-:W-:-:S02]  /*0420*/  IMAD R17, R21, R18, RZ ;  /* 0x0000001215117224 */ /* 0x004fc400078e02ff */
[----:B------:R-:W-:-:S04]  /*0430*/  IMAD.WIDE.U32 R24, R18, R20, R22 ;  /* 0x0000001412187225 */ /* 0x000fc800078e0016 */
[----:B------:R-:W-:Y:S01]  /*0440*/  IMAD R19, R19, R20, R17 ;  /* 0x0000001413137224 */ /* 0x000fe200078e0211 */
[----:B------:R-:W-:-:S03]  /*0450*/  IADD3.X R17, PT, PT, R15, UR12, RZ, P0, !PT ;  /* 0x0000000c0f117c10 */ /* 0x000fc600087fe4ff */
[----:B------:R-:W-:-:S05]  /*0460*/  IMAD.IADD R25, R25, 0x1, R19 ;  /* 0x0000000119197824 */ /* 0x000fca00078e0213 */
[----:B------:R2:W-:Y:S04]  /*0470*/  STG.E.64 desc[UR8][R4.64], R24 ;  /* 0x0000001804007986 */ /* 0x0005e8000c101b08 */
[----:B------:R-:W3:Y:S04]  /*0480*/  LDG.E.64 R20, desc[UR8][R16.64] ;  /* 0x0000000810147981 */ /* 0x000ee8000c1e1b00 */
[----:B------:R-:W3:Y:S01]  /*0490*/  LDG.E.64 R18, desc[UR8][R10.64+-0x10] ;  /* 0xfffff0080a127981 */ /* 0x000ee2000c1e1b00 */
[----:B------:R-:W-:Y:S01]  /*04a0*/  IADD3 R14, P0, PT, R16, UR11, RZ ;  /* 0x0000000b100e7c10 */ /* 0x000fe2000ff1e0ff */
[----:B---3--:R-:W-:-:S02]  /*04b0*/  IMAD R15, R21, R18, RZ ;  /* 0x00000012150f7224 */ /* 0x008fc400078e02ff */
[----:B-1----:R-:W-:-:S04]  /*04c0*/  IMAD.WIDE.U32 R22, R18, R20, R24 ;  /* 0x0000001412167225 */ /* 0x002fc800078e0018 */
[----:B------:R-:W-:Y:S01]  /*04d0*/  IMAD R19, R19, R20, R15 ;  /* 0x0000001413137224 */ /* 0x000fe200078e020f */
[----:B------:R-:W-:-:S04]  /*04e0*/  IADD3.X R15, PT, PT, R17, UR12, RZ, P0, !PT ;  /* 0x0000000c110f7c10 */ /* 0x000fc800087fe4ff */
[----:B------:R-:W-:-:S05]  /*04f0*/  IADD3 R23, PT, PT, R23, R19, RZ ;  /* 0x0000001317177210 */ /* 0x000fca0007ffe0ff */
[----:B------:R1:W-:Y:S04]  /*0500*/  STG.E.64 desc[UR8][R4.64], R22 ;  /* 0x0000001604007986 */ /* 0x0003e8000c101b08 */
[----:B------:R-:W3:Y:S04]  /*0510*/  LDG.E.64 R20, desc[UR8][R14.64] ;  /* 0x000000080e147981 */ /* 0x000ee8000c1e1b00 */
[----:B------:R-:W3:Y:S01]  /*0520*/  LDG.E.64 R18, desc[UR8][R10.64+-0x8] ;  /* 0xfffff8080a127981 */ /* 0x000ee2000c1e1b00 */
[----:B------:R-:W-:Y:S01]  /*0530*/  IADD3 R16, P0, PT, R14, UR11, RZ ;  /* 0x0000000b0e107c10 */ /* 0x000fe2000ff1e0ff */
[----:B---3--:R-:W-:-:S02]  /*0540*/  IMAD R17, R21, R18, RZ ;  /* 0x0000001215117224 */ /* 0x008fc400078e02ff */
[----:B--2---:R-:W-:-:S04]  /*0550*/  IMAD.WIDE.U32 R24, R18, R20, R22 ;  /* 0x0000001412187225 */ /* 0x004fc800078e0016 */
        /* <DEDUP_REMOVED lines=17> */
[----:B--2---:R-:W-:-:S04]  /*0670*/  IMAD.WIDE.U32 R24, R18, R20, R22 ;  /* 0x0000001412187225 */ /* 0x004fc800078e0016 */
        /* <DEDUP_REMOVED lines=14> */
[----:B------:R1:W3:Y:S01]  /*0760*/  LDG.E.64 R16, desc[UR8][R10.64+0x18] ;  /* 0x000018080a107981 */ /* 0x0002e2000c1e1b00 */
[----:B------:R-:W-:-:S04]  /*0770*/  UIADD3 UR6, UP0, UPT, UR6, -0x8, URZ ;  /* 0xfffffff806067890 */ /* 0x000fc8000ff1e0ff */
[----:B------:R-:W-:Y:S02]  /*0780*/  UIADD3.X UR7, UPT, UPT, UR7, -0x1, URZ, UP0, !UPT ;  /* 0xffffffff07077890 */ /* 0x000fe400087fe4ff */
[----:B------:R-:W-:Y:S01]  /*0790*/  UISETP.NE.U32.AND UP0, UPT, UR6, URZ, UPT ;  /* 0x000000ff0600728c */ /* 0x000fe2000bf05070 */
[----:B-1----:R-:W-:-:S03]  /*07a0*/  IADD3 R10, P1, PT, R10, 0x40, RZ ;  /* 0x000000400a0a7810 */ /* 0x002fc60007f3e0ff */
[----:B------:R-:W-:Y:S02]  /*07b0*/  UISETP.NE.AND.EX UP0, UPT, UR7, URZ, UPT, UP0 ;  /* 0x000000ff0700728c */ /* 0x000fe4000bf05300 */
[----:B------:R-:W-:Y:S02]  /*07c0*/  IMAD.X R11, RZ, RZ, R11, P1 ;  /* 0x000000ffff0b7224 */ /* 0x000fe400008e060b */
[----:B---3--:R-:W-:Y:S02]  /*07d0*/  IMAD R21, R19, R16, RZ ;  /* 0x0000001013157224 */ /* 0x008fe400078e02ff */
[----:B------:R-:W-:-:S04]  /*07e0*/  IMAD.WIDE.U32 R14, R16, R18, R22 ;  /* 0x00000012100e7225 */ /* 0x000fc800078e0016 */
[----:B------:R-:W-:Y:S01]  /*07f0*/  IMAD R21, R17, R18, R21 ;  /* 0x0000001211157224 */ /* 0x000fe200078e0215 */
[----:B------:R-:W-:-:S03]  /*0800*/  MOV R16, R14 ;  /* 0x0000000e00107202 */ /* 0x000fc60000000f00 */
[----:B------:R-:W-:Y:S01]  /*0810*/  IMAD.IADD R15, R15, 0x1, R21 ;  /* 0x000000010f0f7824 */ /* 0x000fe200078e0215 */
[----:B------:R-:W-:-:S03]  /*0820*/  MOV R21, UR14 ;  /* 0x0000000e00157c02 */ /* 0x000fc60008000f00 */
[----:B------:R-:W-:Y:S01]  /*0830*/  IMAD.MOV.U32 R17, RZ, RZ, R15 ;  /* 0x000000ffff117224 */ /* 0x000fe200078e000f */
[----:B------:R-:W-:-:S04]  /*0840*/  LEA R12, P0, R21, R12, 0x6 ;  /* 0x0000000c150c7211 */ /* 0x000fc800078030ff */
[----:B------:R2:W-:Y:S01]  /*0850*/  STG.E.64 desc[UR8][R4.64], R16 ;  /* 0x0000001004007986 */ /* 0x0005e2000c101b08 */
[----:B------:R-:W-:Y:S01]  /*0860*/  IADD3.X R13, PT, PT, R13, UR10, RZ, P0, !PT ;  /* 0x0000000a0d0d7c10 */ /* 0x000fe200087fe4ff */
[----:B------:R-:W-:Y:S07]  /*0870*/  BRA.U UP0, `(.L_x_1) ;  /* 0xfffffff900ac7547 */ /* 0x000fee000b83ffff */
.L_x_0:
[----:B------:R-:W-:-:S04]  /*0880*/  ISETP.NE.U32.AND P0, PT, RZ, UR13, PT ;  /* 0x0000000dff007c0c */ /* 0x000fc8000bf05070 */
[----:B------:R-:W-:-:S13]  /*0890*/  ISETP.NE.AND.EX P0, PT, RZ, RZ, PT, P0 ;  /* 0x000000ffff00720c */ /* 0x000fda0003f05300 */
[----:B------:R-:W-:Y:S05]  /*08a0*/  @!P0 EXIT ;  /* 0x000000000000894d */ /* 0x000fea0003800000 */
[----:B------:R-:W-:Y:S02]  /*08b0*/  UISETP.GE.U32.AND UP0, UPT, UR13, 0x4, UPT ;  /* 0x000000040d00788c */ /* 0x000fe4000bf06070 */
[----:B------:R-:W-:Y:S02]  /*08c0*/  ULOP3.LUT UR7, UR14, 0x3, URZ, 0xc0, !UPT ;  /* 0x000000030e077892 */ /* 0x000fe4000f8ec0ff */
[----:B------:R-:W-:-:S09]  /*08d0*/  UISETP.GE.U32.AND.EX UP0, UPT, URZ, URZ, UPT, UP0 ;  /* 0x000000ffff00728c */ /* 0x000fd2000bf06100 */
[----:B------:R-:W-:Y:S05]  /*08e0*/  BRA.U !UP0, `(.L_x_2) ;  /* 0x0000000108dc7547 */ /* 0x000fea000b800000 */
[----:B------:R-:W1:Y:S01]  /*08f0*/  LDCU.128 UR16, c[0x0][0x380] ;  /* 0x00007000ff1077ac */ /* 0x000e620008000c00 */
[----:B--2---:R-:W-:Y:S02]  /*0900*/  MOV R17, UR4 ;  /* 0x0000000400117c02 */ /* 0x004fe40008000f00 */
[----:B------:R-:W-:Y:S01]  /*0910*/  IADD3 R0, P0, PT, R6, UR4, RZ ;  /* 0x0000000406007c10 */ /* 0x000fe2000ff1e0ff */
[----:B------:R-:W-:Y:S02]  /*0920*/  UIMAD UR6, UR5, UR14, URZ ;  /* 0x0000000e050672a4 */ /* 0x000fe4000f8e02ff */
[----:B------:R-:W-:Y:S01]  /*0930*/  IMAD.WIDE.U32 R16, R17, UR14, R2 ;  /* 0x0000000e11107c25 */ /* 0x000fe2000f8e0002 */
[----:B------:R-:W-:Y:S01]  /*0940*/  IADD3.X R11, PT, PT, R9, UR5, RZ, P0, !PT ;  /* 0x00000005090b7c10 */ /* 0x000fe200087fe4ff */
[----:B------:R-:W-:-:S06]  /*0950*/  UIMAD UR6, UR4, UR15, UR6 ;  /* 0x0000000f040672a4 */ /* 0x000fcc000f8e0206 */
[----:B------:R-:W-:Y:S01]  /*0960*/  VIADD R13, R17, UR6 ;  /* 0x00000006110d7c36 */ /* 0x000fe20008000000 */
[----:B-1----:R-:W-:Y:S02]  /*0970*/  LEA R10, P1, R0, UR16, 0x3 ;  /* 0x00000010000a7c11 */ /* 0x002fe4000f8218ff */
[----:B------:R-:W-:Y:S02]  /*0980*/  LEA R12, P0, R16, UR18, 0x3 ;  /* 0x00000012100c7c11 */ /* 0x000fe4000f8018ff */
[----:B------:R-:W-:Y:S02]  /*0990*/  LEA.HI.X R11, R0, UR17, R11, 0x3, P1 ;  /* 0x00000011000b7c11 */ /* 0x000fe400088f1c0b */
[----:B------:R-:W-:-:S03]  /*09a0*/  LEA.HI.X R13, R16, UR19, R13, 0x3, P0 ;  /* 0x00000013100d7c11 */ /* 0x000fc600080f1c0d */
[----:B------:R-:W2:Y:S04]  /*09b0*/  LDG.E.64 R16, desc[UR8][R10.64] ;  /* 0x000000080a107981 */ /* 0x000ea8000c1e1b00 */
[----:B------:R-:W2:Y:S01]  /*09c0*/  LDG.E.64 R18, desc[UR8][R12.64] ;  /* 0x000000080c127981 */ /* 0x000ea2000c1e1b00 */
[----:B------:R-:W-:Y:S02]  /*09d0*/  UIMAD.WIDE.U32 UR10, UR14, 0x8, URZ ;  /* 0x000000080e0a78a5 */ /* 0x000fe4000f8e00ff */
[----:B------:R-:W-:-:S04]  /*09e0*/  USHF.L.U32 UR6, UR15, 0x3, URZ ;  /* 0x000000030f067899 */ /* 0x000fc800080006ff */
[----:B------:R-:W-:Y:S01]  /*09f0*/  UIADD3 UR6, UPT, UPT, UR11, UR6, URZ ;  /* 0x000000060b067290 */ /* 0x000fe2000fffe0ff */
[----:B------:R-:W-:-:S05]  /*0a00*/  IADD3 R20, P0, PT, R12, UR10, RZ ;  /* 0x0000000a0c147c10 */ /* 0x000fca000ff1e0ff */
[----:B------:R-:W-:Y:S01]  /*0a10*/  IADD3.X R21, PT, PT, R13, UR6, RZ, P0, !PT ;  /* 0x000000060d157c10 */ /* 0x000fe200087fe4ff */
[----:B--2---:R-:W-:Y:S02]  /*0a20*/  IMAD R19, R19, R16, RZ ;  /* 0x0000001013137224 */ /* 0x004fe400078e02ff */
[----:B-----5:R-:W-:-:S04]  /*0a30*/  IMAD.WIDE.U32 R14, R16, R18, R14 ;  /* 0x00000012100e7225 */ /* 0x020fc800078e000e */
        /* <DEDUP_REMOVED lines=10> */
[----:B------:R-:W-:-:S04]  /*0ae0*/  IADD3.X R13, PT, PT, R21, UR6, RZ, P0, !PT ;  /* 0x00000006150d7c10 */ /* 0x000fc800087fe4ff */
[----:B------:R-:W-:-:S05]  /*0af0*/  IADD3 R23, PT, PT, R23, R15, RZ ;  /* 0x0000000f17177210 */ /* 0x000fca0007ffe0ff */
[----:B------:R3:W-:Y:S04]  /*0b00*/  STG.E.64 desc[UR8][R4.64], R22 ;  /* 0x0000001604007986 */ /* 0x0007e8000c101b08 */
[----:B------:R-:W2:Y:S04]  /*0b10*/  LDG.E.64 R16, desc[UR8][R12.64] ;  /* 0x000000080c107981 */ /* 0x000ea8000c1e1b00 */
[----:B------:R-:W2:Y:S01]  /*0b20*/  LDG.E.64 R14, desc[UR8][R10.64+0x10] ;  /* 0x000010080a0e7981 */ /* 0x000ea2000c1e1b00 */
[----:B------:R-:W-:-:S04]  /*0b30*/  IADD3 R20, P0, PT, R12, UR10, RZ ;  /* 0x0000000a0c147c10 */ /* 0x000fc8000ff1e0ff */
[----:B------:R-:W-:Y:S01]  /*0b40*/  IADD3.X R21, PT, PT, R13, UR6, RZ, P0, !PT ;  /* 0x000000060d157c10 */ /* 0x000fe200087fe4ff */
[----:B--2---:R-:W-:Y:S02]  /*0b50*/  IMAD R17, R17, R14, RZ ;  /* 0x0000000e11117224 */ /* 0x004fe400078e02ff */
[----:B-1----:R-:W-:-:S04]  /*0b60*/  IMAD.WIDE.U32 R18, R14, R16, R22 ;  /* 0x000000100e127225 */ /* 0x002fc800078e0016 */
[----:B------:R-:W-:-:S04]  /*0b70*/  IMAD R17, R15, R16, R17 ;  /* 0x000000100f117224 */ /* 0x000fc800078e0211 */
[----:B------:R-:W-:-:S05]  /*0b80*/  IMAD.IADD R19, R19, 0x1, R17 ;  /* 0x0000000113137824 */ /* 0x000fca00078e0211 */
[----:B------:R3:W-:Y:S04]  /*0b90*/  STG.E.64 desc[UR8][R4.64], R18 ;  /* 0x0000001204007986 */ /* 0x0007e8000c101b08 */
[----:B------:R-:W2:Y:S04]  /*0ba0*/  LDG.E.64 R14, desc[UR8][R10.64+0x18] ;  /* 0x000018080a0e7981 */ /* 0x000ea8000c1e1b00 */
[----:B------:R-:W2:Y:S01]  /*0bb0*/  LDG.E.64 R12, desc[UR8][R20.64] ;  /* 0x00000008140c7981 */ /* 0x000ea2000c1e1b00 */
[----:B------:R-:W-:-:S04]  /*0bc0*/  UIADD3 UR4, UP0, UPT, UR4, 0x4, URZ ;  /* 0x0000000404047890 */ /* 0x000fc8000ff1e0ff */
[----:B------:R-:W-:Y:S01]  /*0bd0*/  UIADD3.X UR5, UPT, UPT, URZ, UR5, URZ, UP0, !UPT ;  /* 0x00000005ff057290 */ /* 0x000fe200087fe4ff */
[----:B--2---:R-:W-:Y:S02]  /*0be0*/  IMAD R13, R13, R14, RZ ;  /* 0x0000000e0d0d7224 */ /* 0x004fe400078e02ff */
[----:B------:R-:W-:-:S04]  /*0bf0*/  IMAD.WIDE.U32 R16, R14, R12, R18 ;  /* 0x0000000c0e107225 */ /* 0x000fc800078e0012 */
[----:B------:R-:W-:Y:S02]  /*0c00*/  IMAD R13, R15, R12, R13 ;  /* 0x0000000c0f0d7224 */ /* 0x000fe400078e020d */
[--C-:B------:R-:W-:Y:S02]  /*0c10*/  IMAD.MOV.U32 R10, RZ, RZ, R16.reuse ;  /* 0x000000ffff0a7224 */ /* 0x100fe400078e0010 */
[----:B------:R-:W-:Y:S01]  /*0c20*/  IMAD.MOV.U32 R14, RZ, RZ, R16 ;  /* 0x000000ffff0e7224 */ /* 0x000fe200078e0010 */
[----:B------:R-:W-:-:S04]  /*0c30*/  IADD3 R15, PT, PT, R17, R13, RZ ;  /* 0x0000000d110f7210 */ /* 0x000fc80007ffe0ff */
[----:B------:R-:W-:-:S05]  /*0c40*/  MOV R11, R15 ;  /* 0x0000000f000b7202 */ /* 0x000fca0000000f00 */
[----:B------:R3:W-:Y:S02]  /*0c50*/  STG.E.64 desc[UR8][R4.64], R10 ;  /* 0x0000000a04007986 */ /* 0x0007e4000c101b08 */
.L_x_2:
[----:B------:R-:W-:-:S04]  /*0c60*/  ISETP.NE.U32.AND P0, PT, RZ, UR7, PT ;  /* 0x00000007ff007c0c */ /* 0x000fc8000bf05070 */
[----:B------:R-:W-:-:S13]  /*0c70*/  ISETP.NE.AND.EX P0, PT, RZ, RZ, PT, P0 ;  /* 0x000000ffff00720c */ /* 0x000fda0003f05300 */
[----:B------:R-:W-:Y:S05]  /*0c80*/  @!P0 EXIT ;  /* 0x000000000000894d */ /* 0x000fea0003800000 */
[----:B------:R-:W-:-:S04]  /*0c90*/  UISETP.NE.U32.AND UP0, UPT, UR7, 0x1, UPT ;  /* 0x000000010700788c */ /* 0x000fc8000bf05070 */
[----:B------:R-:W-:-:S09]  /*0ca0*/  UISETP.NE.AND.EX UP0, UPT, URZ, URZ, UPT, UP0 ;  /* 0x000000ffff00728c */ /* 0x000fd2000bf05300 */
[----:B------:R-:W-:Y:S05]  /*0cb0*/  BRA.U !UP0, `(.L_x_3) ;  /* 0x0000000108907547 */ /* 0x000fea000b800000 */
[----:B------:R-:W1:Y:S01]  /*0cc0*/  LDCU.128 UR16, c[0x0][0x380] ;  /* 0x00007000ff1077ac */ /* 0x000e620008000c00 */
[----:B--2---:R-:W-:Y:S02]  /*0cd0*/  MOV R17, UR4 ;  /* 0x0000000400117c02 */ /* 0x004fe40008000f00 */
[----:B------:R-:W-:Y:S01]  /*0ce0*/  IADD3 R0, P0, PT, R6, UR4, RZ ;  /* 0x0000000406007c10 */ /* 0x000fe2000ff1e0ff */
[----:B------:R-:W-:Y:S02]  /*0cf0*/  UIMAD UR6, UR5, UR14, URZ ;  /* 0x0000000e050672a4 */ /* 0x000fe4000f8e02ff */
[----:B------:R-:W-:Y:S01]  /*0d00*/  IMAD.WIDE.U32 R16, R17, UR14, R2 ;  /* 0x0000000e11107c25 */ /* 0x000fe2000f8e0002 */
[----:B---3--:R-:W-:Y:S01]  /*0d10*/  IADD3.X R11, PT, PT, R9, UR5, RZ, P0, !PT ;  /* 0x00000005090b7c10 */ /* 0x008fe200087fe4ff */
        /* <DEDUP_REMOVED lines=8> */
[----:B------:R-:W-:Y:S02]  /*0da0*/  MOV R23, UR14 ;  /* 0x0000000e00177c02 */ /* 0x000fe40008000f00 */
[----:B------:R-:W-:Y:S02]  /*0db0*/  MOV R0, UR15 ;  /* 0x0000000f00007c02 */ /* 0x000fe40008000f00 */
[----:B------:R-:W-:Y:S01]  /*0dc0*/  LEA R16, P0, R23, R12, 0x3 ;  /* 0x0000000c17107211 */ /* 0x000fe200078018ff */
[----:B--2---:R-:W-:-:S02]  /*0dd0*/  IMAD R17, R21, R18, RZ ;  /* 0x0000001215117224 */ /* 0x004fc400078e02ff */
[----:B-----5:R-:W-:-:S04]  /*0de0*/  IMAD.WIDE.U32 R14, R18, R20, R14 ;  /* 0x00000014120e7225 */ /* 0x020fc800078e000e */
[----:B------:R-:W-:Y:S01]  /*0df0*/  IMAD R19, R19, R20, R17 ;  /* 0x0000001413137224 */ /* 0x000fe200078e0211 */
[----:B------:R-:W-:Y:S01]  /*0e00*/  MOV R18, R14 ;  /* 0x0000000e00127202 */ /* 0x000fe20000000f00 */
[----:B------:R-:W-:Y:S02]  /*0e10*/  IMAD.U32 R17, RZ, RZ, UR14 ;  /* 0x0000000eff117e24 */ /* 0x000fe4000f8e00ff */
[----:B------:R-:W-:-:S03]  /*0e20*/  IMAD.IADD R19, R15, 0x1, R19 ;  /* 0x000000010f137824 */ /* 0x000fc600078e0213 */
[----:B------:R-:W-:Y:S02]  /*0e30*/  LEA.HI.X R17, R17, R13, R0, 0x3, P0 ;  /* 0x0000000d11117211 */ /* 0x000fe400000f1c00 */
[----:B------:R1:W-:Y:S04]  /*0e40*/  STG.E.64 desc[UR8][R4.64], R18 ;  /* 0x0000001204007986 */ /* 0x0003e8000c101b08 */
[----:B------:R-:W2:Y:S04]  /*0e50*/  LDG.E.64 R10, desc[UR8][R10.64+0x8] ;  /* 0x000008080a0a7981 */ /* 0x000ea8000c1e1b00 */
[----:B------:R-:W2:Y:S01]  /*0e60*/  LDG.E.64 R16, desc[UR8][R16.64] ;  /* 0x0000000810107981 */ /* 0x000ea2000c1e1b00 */
[----:B------:R-:W-:-:S04]  /*0e70*/  UIADD3 UR4, UP0, UPT, UR4, 0x2, URZ ;  /* 0x0000000204047890 */ /* 0x000fc8000ff1e0ff */
[----:B------:R-:W-:Y:S01]  /*0e80*/  UIADD3.X UR5, UPT, UPT, URZ, UR5, URZ, UP0, !UPT ;  /* 0x00000005ff057290 */ /* 0x000fe200087fe4ff */
[----:B--2---:R-:W-:Y:S02]  /*0e90*/  IMAD R13, R17, R10, RZ ;  /* 0x0000000a110d7224 */ /* 0x004fe400078e02ff */
[----:B------:R-:W-:-:S04]  /*0ea0*/  IMAD.WIDE.U32 R14, R10, R16, R18 ;  /* 0x000000100a0e7225 */ /* 0x000fc800078e0012 */
[----:B------:R-:W-:Y:S01]  /*0eb0*/  IMAD R13, R11, R16, R13 ;  /* 0x000000100b0d7224 */ /* 0x000fe200078e020d */
[----:B------:R-:W-:-:S03]  /*0ec0*/  MOV R10, R14 ;  /* 0x0000000e000a7202 */ /* 0x000fc60000000f00 */
[----:B------:R-:W-:-:S04]  /*0ed0*/  IMAD.IADD R15, R15, 0x1, R13 ;  /* 0x000000010f0f7824 */ /* 0x000fc800078e020d */
[----:B------:R-:W-:-:S05]  /*0ee0*/  IMAD.MOV.U32 R11, RZ, RZ, R15 ;  /* 0x000000ffff0b7224 */ /* 0x000fca00078e000f */
[----:B------:R1:W-:Y:S02]  /*0ef0*/  STG.E.64 desc[UR8][R4.64], R10 ;  /* 0x0000000a04007986 */ /* 0x0003e4000c101b08 */
.L_x_3:
[----:B------:R-:W-:-:S04]  /*0f00*/  ULOP3.LUT UR6, UR14, 0x1, URZ, 0xc0, !UPT ;  /* 0x000000010e067892 */ /* 0x000fc8000f8ec0ff */
[----:B------:R-:W-:-:S04]  /*0f10*/  UISETP.NE.U32.AND UP0, UPT, UR6, 0x1, UPT ;  /* 0x000000010600788c */ /* 0x000fc8000bf05070 */
[----:B------:R-:W-:-:S06]  /*0f20*/  UISETP.NE.U32.AND.EX UP0, UPT, URZ, URZ, UPT, UP0 ;  /* 0x000000ffff00728c */ /* 0x000fcc000bf05100 */
[----:B------:R-:W-:-:S13]  /*0f30*/  PLOP3.LUT P0, PT, PT, PT, UP0, 0x80, 0x8 ;  /* 0x000000000008781c */ /* 0x000fda0003f0f008 */
[----:B------:R-:W-:Y:S05]  /*0f40*/  @P0 EXIT ;  /* 0x000000000000094d */ /* 0x000fea0003800000 */
[----:B------:R-:W4:Y:S01]  /*0f50*/  LDCU.128 UR16, c[0x0][0x380] ;  /* 0x00007000ff1077ac */ /* 0x000f220008000c00 */
[----:B------:R-:W-:Y:S02]  /*0f60*/  MOV R7, UR4 ;  /* 0x0000000400077c02 */ /* 0x000fe40008000f00 */
[----:B------:R-:W-:Y:S01]  /*0f70*/  IADD3 R0, P0, PT, R6, UR4, RZ ;  /* 0x0000000406007c10 */ /* 0x000fe2000ff1e0ff */
[----:B------:R-:W-:Y:S02]  /*0f80*/  UIMAD UR6, UR5, UR14, URZ ;  /* 0x0000000e050672a4 */ /* 0x000fe4000f8e02ff */
[----:B------:R-:W-:Y:S01]  /*0f90*/  IMAD.WIDE.U32 R6, R7, UR14, R2 ;  /* 0x0000000e07067c25 */ /* 0x000fe2000f8e0002 */
[----:B------:R-:W-:Y:S01]  /*0fa0*/  IADD3.X R9, PT, PT, R9, UR5, RZ, P0, !PT ;  /* 0x0000000509097c10 */ /* 0x000fe200087fe4ff */
[----:B------:R-:W-:-:S06]  /*0fb0*/  UIMAD UR6, UR4, UR15, UR6 ;  /* 0x0000000f040672a4 */ /* 0x000fcc000f8e0206 */
[----:B------:R-:W-:Y:S01]  /*0fc0*/  VIADD R7, R7, UR6 ;  /* 0x0000000607077c36 */ /* 0x000fe20008000000 */
[----:B----4-:R-:W-:Y:S02]  /*0fd0*/  LEA R2, P1, R0, UR16, 0x3 ;  /* 0x0000001000027c11 */ /* 0x010fe4000f8218ff */
[----:B------:R-:W-:Y:S02]  /*0fe0*/  LEA R8, P0, R6, UR18, 0x3 ;  /* 0x0000001206087c11 */ /* 0x000fe4000f8018ff */
[----:B------:R-:W-:Y:S02]  /*0ff0*/  LEA.HI.X R3, R0, UR17, R9, 0x3, P1 ;  /* 0x0000001100037c11 */ /* 0x000fe400088f1c09 */
[----:B------:R-:W-:-:S04]  /*1000*/  LEA.HI.X R9, R6, UR19, R7, 0x3, P0 ;  /* 0x0000001306097c11 */ /* 0x000fc800080f1c07 */
[----:B------:R-:W4:Y:S04]  /*1010*/  LDG.E.64 R2, desc[UR8][R2.64] ;  /* 0x0000000802027981 */ /* 0x000f28000c1e1b00 */
[----:B------:R-:W4:Y:S02]  /*1020*/  LDG.E.64 R6, desc[UR8][R8.64] ;  /* 0x0000000808067981 */ /* 0x000f24000c1e1b00 */
[----:B----4-:R-:W-:Y:S02]  /*1030*/  IMAD R7, R7, R2, RZ ;  /* 0x0000000207077224 */ /* 0x010fe400078e02ff */
[----:B-1-3-5:R-:W-:-:S04]  /*1040*/  IMAD.WIDE.U32 R10, R2, R6, R14 ;  /* 0x00000006020a7225 */ /* 0x02afc800078e000e */
[----:B------:R-:W-:-:S05]  /*1050*/  IMAD R7, R3, R6, R7 ;  /* 0x0000000603077224 */ /* 0x000fca00078e0207 */
[----:B------:R-:W-:-:S05]  /*1060*/  IADD3 R11, PT, PT, R11, R7, RZ ;  /* 0x000000070b0b7210 */ /* 0x000fca0007ffe0ff */
[----:B------:R-:W-:Y:S01]  /*1070*/  STG.E.64 desc[UR8][R4.64], R10 ;  /* 0x0000000a04007986 */ /* 0x000fe2000c101b08 */
[----:B------:R-:W-:Y:S05]  /*1080*/  EXIT ;  /* 0x000000000000794d */ /* 0x000fea0003800000 */
.L_x_4:
[----:B------:R-:W-:-:S00]  /*1090*/  BRA `(.L_x_4) ;  /* 0xfffffffc00fc7947 */ /* 0x000fc0000383ffff */
[----:B------:R-:W-:-:S00]  /*10a0*/  NOP ;  /* 0x0000000000007918 */ /* 0x000fc00000000000 */
        /* <DEDUP_REMOVED lines=13> */
.L_x_5:


//--------------------- .nv.shared.reserved.0     --------------------------
	.section	.nv.shared.reserved.0,"aw",@nobits
	.weak		__nv_reservedSMEM_offset_0_alias
	.size		__nv_reservedSMEM_offset_0_alias, 0, 64
	.other		__nv_reservedSMEM_offset_0_alias,@"STO_CUDA_RESERVED_SHARED STV_DEFAULT"
__nv_reservedSMEM_offset_0_alias:
	.zero		0
	.zero		64


//--------------------- .nv.constant0._Z10Matrix_MulPxS_S_xxx --------------------------
	.section	.nv.constant0._Z10Matrix_MulPxS_S_xxx,"a",@progbits
	.sectionflags	@""
	.align	4
.nv.constant0._Z10Matrix_MulPxS_S_xxx:
	.zero		944


//--------------------- SYMBOLS --------------------------

	.type		.nv.reservedSmem.offset0,@object
	.size		.nv.reservedSmem.offset0,0x4
